//
// Generated by NVIDIA NVVM Compiler
//
// Compiler Build ID: CL-36424714
// Cuda compilation tools, release 13.0, V13.0.88
// Based on NVVM 20.0.0
//

.version 9.0
.target sm_100
.address_size 64

	// .globl	_Z6evolvePiS_i
// _ZZ6evolvePiS_iE14shared_current has been demoted

.visible .entry _Z6evolvePiS_i(
	.param .u64 .ptr .align 1 _Z6evolvePiS_i_param_0,
	.param .u64 .ptr .align 1 _Z6evolvePiS_i_param_1,
	.param .u32 _Z6evolvePiS_i_param_2
)
{
	.reg .pred 	%p<50>;
	.reg .b32 	%r<70>;
	.reg .b64 	%rd<22>;
	// demoted variable
	.shared .align 4 .b8 _ZZ6evolvePiS_iE14shared_current[1296];
	ld.param.u64 	%rd7, [_Z6evolvePiS_i_param_0];
	ld.param.u64 	%rd8, [_Z6evolvePiS_i_param_1];
	ld.param.u32 	%r13, [_Z6evolvePiS_i_param_2];
	cvta.to.global.u64 	%rd1, %rd8;
	cvta.to.global.u64 	%rd2, %rd7;
	mov.u32 	%r1, %tid.x;
	mov.u32 	%r2, %tid.y;
	mov.u32 	%r14, %ctaid.x;
	mov.u32 	%r15, %ntid.x;
	mad.lo.s32 	%r16, %r14, %r15, %r1;
	add.s32 	%r3, %r16, 1;
	mov.u32 	%r17, %ctaid.y;
	mov.u32 	%r18, %ntid.y;
	mad.lo.s32 	%r19, %r17, %r18, %r2;
	add.s32 	%r5, %r19, 1;
	add.s32 	%r20, %r13, 2;
	mad.lo.s32 	%r21, %r20, %r19, %r20;
	add.s32 	%r22, %r21, %r3;
	mad.lo.s32 	%r23, %r2, 18, %r1;
	shl.b32 	%r24, %r23, 2;
	mov.u32 	%r25, _ZZ6evolvePiS_iE14shared_current;
	add.s32 	%r6, %r25, %r24;
	mov.b32 	%r26, 0;
	st.shared.u32 	[%r6+76], %r26;
	setp.le.s32 	%p4, %r3, %r13;
	setp.lt.s32 	%p5, %r19, %r13;
	and.pred  	%p1, %p4, %p5;
	cvt.s64.s32 	%rd3, %r22;
	mul.wide.s32 	%rd9, %r22, 4;
	add.s64 	%rd4, %rd2, %rd9;
	not.pred 	%p6, %p1;
	@%p6 bra 	$L__BB0_2;
	ld.global.u32 	%r27, [%rd4];
	st.shared.u32 	[%r6+76], %r27;
$L__BB0_2:
	setp.eq.s32 	%p7, %r1, 15;
	@%p7 bra 	$L__BB0_8;
	setp.ne.s32 	%p8, %r1, 0;
	@%p8 bra 	$L__BB0_7;
	setp.lt.s32 	%p9, %r3, 2;
	mov.b32 	%r68, 0;
	@%p9 bra 	$L__BB0_6;
	ld.global.u32 	%r68, [%rd4+-4];
$L__BB0_6:
	st.shared.u32 	[%r6+72], %r68;
	setp.eq.s32 	%p10, %r3, %r13;
	@%p10 bra 	$L__BB0_8;
	bra.uni 	$L__BB0_11;
$L__BB0_7:
	setp.ne.s32 	%p11, %r3, %r13;
	@%p11 bra 	$L__BB0_11;
$L__BB0_8:
	setp.ge.s32 	%p12, %r3, %r13;
	@%p12 bra 	$L__BB0_10;
	ld.global.u32 	%r30, [%rd4+4];
	st.shared.u32 	[%r6+80], %r30;
	bra.uni 	$L__BB0_11;
$L__BB0_10:
	mov.b32 	%r29, 0;
	st.shared.u32 	[%r6+80], %r29;
$L__BB0_11:
	setp.eq.s32 	%p13, %r2, 15;
	@%p13 bra 	$L__BB0_17;
	setp.ne.s32 	%p14, %r2, 0;
	@%p14 bra 	$L__BB0_16;
	setp.eq.s32 	%p15, %r19, 0;
	mov.b32 	%r69, 0;
	@%p15 bra 	$L__BB0_15;
	cvt.s64.s32 	%rd10, %r13;
	sub.s64 	%rd11, %rd3, %rd10;
	shl.b64 	%rd12, %rd11, 2;
	add.s64 	%rd13, %rd2, %rd12;
	ld.global.u32 	%r69, [%rd13+-8];
$L__BB0_15:
	st.shared.u32 	[%r6+4], %r69;
	setp.eq.s32 	%p16, %r5, %r13;
	@%p16 bra 	$L__BB0_17;
	bra.uni 	$L__BB0_20;
$L__BB0_16:
	setp.ne.s32 	%p17, %r5, %r13;
	@%p17 bra 	$L__BB0_20;
$L__BB0_17:
	setp.ge.s32 	%p18, %r5, %r13;
	@%p18 bra 	$L__BB0_19;
	mul.wide.s32 	%rd14, %r13, 4;
	add.s64 	%rd15, %rd4, %rd14;
	ld.global.u32 	%r33, [%rd15+8];
	st.shared.u32 	[%r6+148], %r33;
	bra.uni 	$L__BB0_20;
$L__BB0_19:
	mov.b32 	%r32, 0;
	st.shared.u32 	[%r6+148], %r32;
$L__BB0_20:
	cvt.u32.u64 	%r34, %rd3;
	or.b32  	%r35, %r1, %r2;
	setp.ne.s32 	%p19, %r35, 0;
	sub.s32 	%r36, %r34, %r13;
	add.s32 	%r37, %r36, -3;
	mul.wide.s32 	%rd16, %r37, 4;
	add.s64 	%rd5, %rd2, %rd16;
	@%p19 bra 	$L__BB0_24;
	setp.lt.s32 	%p20, %r3, 2;
	setp.eq.s32 	%p21, %r19, 0;
	or.pred  	%p22, %p20, %p21;
	@%p22 bra 	$L__BB0_23;
	ld.global.u32 	%r39, [%rd5];
	st.shared.u32 	[%r6], %r39;
	bra.uni 	$L__BB0_24;
$L__BB0_23:
	mov.b32 	%r38, 0;
	st.shared.u32 	[%r6], %r38;
$L__BB0_24:
	add.s32 	%r41, %r13, %r34;
	add.s32 	%r42, %r41, 1;
	mul.wide.s32 	%rd17, %r42, 4;
	add.s64 	%rd6, %rd2, %rd17;
	mov.pred 	%p49, -1;
	setp.eq.s32 	%p24, %r1, 15;
	@%p24 bra 	$L__BB0_31;
	setp.ne.s32 	%p25, %r1, 0;
	@%p25 bra 	$L__BB0_30;
	setp.ne.s32 	%p26, %r2, 15;
	setp.ne.s32 	%p27, %r5, %r13;
	and.pred  	%p28, %p26, %p27;
	@%p28 bra 	$L__BB0_30;
	setp.lt.s32 	%p29, %r3, 2;
	setp.ge.s32 	%p30, %r5, %r13;
	or.pred  	%p31, %p29, %p30;
	@%p31 bra 	$L__BB0_29;
	ld.global.u32 	%r44, [%rd6];
	st.shared.u32 	[%r6+144], %r44;
	bra.uni 	$L__BB0_30;
$L__BB0_29:
	mov.b32 	%r43, 0;
	st.shared.u32 	[%r6+144], %r43;
$L__BB0_30:
	setp.eq.s32 	%p49, %r3, %r13;
$L__BB0_31:
	setp.ne.s32 	%p32, %r2, 0;
	not.pred 	%p33, %p49;
	or.pred  	%p34, %p32, %p33;
	@%p34 bra 	$L__BB0_35;
	setp.ge.s32 	%p35, %r3, %r13;
	setp.eq.s32 	%p36, %r19, 0;
	or.pred  	%p37, %p35, %p36;
	@%p37 bra 	$L__BB0_34;
	ld.global.u32 	%r46, [%rd5+8];
	st.shared.u32 	[%r6+8], %r46;
	bra.uni 	$L__BB0_35;
$L__BB0_34:
	mov.b32 	%r45, 0;
	st.shared.u32 	[%r6+8], %r45;
$L__BB0_35:
	setp.ne.s32 	%p38, %r1, 15;
	setp.ne.s32 	%p39, %r3, %r13;
	and.pred  	%p40, %p38, %p39;
	@%p40 bra 	$L__BB0_40;
	setp.ne.s32 	%p41, %r2, 15;
	setp.ne.s32 	%p42, %r5, %r13;
	and.pred  	%p43, %p41, %p42;
	@%p43 bra 	$L__BB0_40;
	max.s32 	%r47, %r3, %r5;
	setp.ge.s32 	%p44, %r47, %r13;
	@%p44 bra 	$L__BB0_39;
	ld.global.u32 	%r49, [%rd6+8];
	st.shared.u32 	[%r6+152], %r49;
	bra.uni 	$L__BB0_40;
$L__BB0_39:
	mov.b32 	%r48, 0;
	st.shared.u32 	[%r6+152], %r48;
$L__BB0_40:
	bar.sync 	0;
	@%p6 bra 	$L__BB0_44;
	ld.shared.u32 	%r50, [%r6];
	ld.shared.u32 	%r51, [%r6+4];
	add.s32 	%r52, %r51, %r50;
	ld.shared.u32 	%r53, [%r6+8];
	add.s32 	%r54, %r52, %r53;
	ld.shared.u32 	%r55, [%r6+72];
	add.s32 	%r56, %r54, %r55;
	ld.shared.u32 	%r57, [%r6+80];
	add.s32 	%r58, %r56, %r57;
	ld.shared.u32 	%r59, [%r6+144];
	add.s32 	%r60, %r58, %r59;
	ld.shared.u32 	%r61, [%r6+148];
	add.s32 	%r62, %r60, %r61;
	ld.shared.u32 	%r63, [%r6+152];
	add.s32 	%r11, %r62, %r63;
	ld.shared.u32 	%r64, [%r6+76];
	setp.ne.s32 	%p46, %r64, 1;
	@%p46 bra 	$L__BB0_43;
	and.b32  	%r66, %r11, -2;
	setp.eq.s32 	%p48, %r66, 2;
	selp.u32 	%r67, 1, 0, %p48;
	shl.b64 	%rd20, %rd3, 2;
	add.s64 	%rd21, %rd1, %rd20;
	st.global.u32 	[%rd21], %r67;
	bra.uni 	$L__BB0_44;
$L__BB0_43:
	setp.eq.s32 	%p47, %r11, 3;
	selp.u32 	%r65, 1, 0, %p47;
	shl.b64 	%rd18, %rd3, 2;
	add.s64 	%rd19, %rd1, %rd18;
	st.global.u32 	[%rd19], %r65;
$L__BB0_44:
	ret;

}


// ===== COMPILED SASS (sm_100) =====

	.target	sm_100

	.elftype	@"ET_EXEC"


//--------------------- .note.nv.tkinfo           --------------------------
	.section	.note.nv.tkinfo,"",@"SHT_NOTE"
	.sectionflags	@"SHF_NOTE_NV_TKINFO"
	.tkinfo
        /*0018*/ 	.word	0x00000002
        /*0030*/ 	.string	""
        /*0030*/ 	.string	"ptxas"
        /*0030*/ 	.string	"Cuda compilation tools, release 13.0, V13.0.88"
        /*0030*/ 	.string	"Build cuda_13.0.r13.0/compiler.36424714_0"
        /*0030*/ 	.string	"-arch sm_100 -m 64 "



//--------------------- .note.nv.cuinfo           --------------------------
	.section	.note.nv.cuinfo,"",@"SHT_NOTE"
	.sectionflags	@"SHF_NOTE_NV_CUINFO"
        /*0018*/ 	.short	0x0002
        /*001a*/ 	.short	0x0064
        /*001c*/ 	.short	0x0082
	.zero		2


//--------------------- .nv.info                  --------------------------
	.section	.nv.info,"",@"SHT_CUDA_INFO"
	.align	4


	//----- nvinfo : EIATTR_REGCOUNT
	.align		4
        /*0000*/ 	.byte	0x04, 0x2f
        /*0002*/ 	.short	(.L_1 - .L_0)
	.align		4
.L_0:
        /*0004*/ 	.word	index@(_Z6evolvePiS_i)
        /*0008*/ 	.word	0x00000014


	//----- nvinfo : EIATTR_FRAME_SIZE
	.align		4
.L_1:
        /*000c*/ 	.byte	0x04, 0x11
        /*000e*/ 	.short	(.L_3 - .L_2)
	.align		4
.L_2:
        /*0010*/ 	.word	index@(_Z6evolvePiS_i)
        /*0014*/ 	.word	0x00000000


	//----- nvinfo : EIATTR_MIN_STACK_SIZE
	.align		4
.L_3:
        /*0018*/ 	.byte	0x04, 0x12
        /*001a*/ 	.short	(.L_5 - .L_4)
	.align		4
.L_4:
        /*001c*/ 	.word	index@(_Z6evolvePiS_i)
        /*0020*/ 	.word	0x00000000
.L_5:


//--------------------- .nv.compat                --------------------------
	.section	.nv.compat,"",@"SHT_CUDA_COMPAT_INFO"
	.align	4
        /*0000*/ 	.byte	0x02, 0x09, 0x00, 0x00, 0x02, 0x02, 0x01, 0x00, 0x02, 0x05, 0x05, 0x00, 0x03, 0x07, 0x01, 0x01
        /*0010*/ 	.byte	0x02, 0x03, 0x00, 0x00, 0x02, 0x06, 0x01, 0x00, 0x04, 0x0b, 0x08, 0x00, 0x09, 0x00, 0x00, 0x00
        /*0020*/ 	.byte	0x00, 0x00, 0x00, 0x00


//--------------------- .nv.info._Z6evolvePiS_i   --------------------------
	.section	.nv.info._Z6evolvePiS_i,"",@"SHT_CUDA_INFO"
	.sectionflags	@""
	.align	4


	//----- nvinfo : EIATTR_CUDA_API_VERSION
	.align		4
        /*0000*/ 	.byte	0x04, 0x37
        /*0002*/ 	.short	(.L_7 - .L_6)
.L_6:
        /*0004*/ 	.word	0x00000082


	//----- nvinfo : EIATTR_KPARAM_INFO
	.align		4
.L_7:
        /*0008*/ 	.byte	0x04, 0x17
        /*000a*/ 	.short	(.L_9 - .L_8)
.L_8:
        /*000c*/ 	.word	0x00000000
        /*0010*/ 	.short	0x0002
        /*0012*/ 	.short	0x0010
        /*0014*/ 	.byte	0x00, 0xf0, 0x11, 0x00


	//----- nvinfo : EIATTR_KPARAM_INFO
	.align		4
.L_9:
        /*0018*/ 	.byte	0x04, 0x17
        /*001a*/ 	.short	(.L_11 - .L_10)
.L_10:
        /*001c*/ 	.word	0x00000000
        /*0020*/ 	.short	0x0001
        /*0022*/ 	.short	0x0008
        /*0024*/ 	.byte	0x00, 0xf5, 0x21, 0x00


	//----- nvinfo : EIATTR_KPARAM_INFO
	.align		4
.L_11:
        /*0028*/ 	.byte	0x04, 0x17
        /*002a*/ 	.short	(.L_13 - .L_12)
.L_12:
        /*002c*/ 	.word	0x00000000
        /*0030*/ 	.short	0x0000
        /*0032*/ 	.short	0x0000
        /*0034*/ 	.byte	0x00, 0xf5, 0x21, 0x00


	//----- nvinfo : EIATTR_SPARSE_MMA_MASK
	.align		4
.L_13:
        /*0038*/ 	.byte	0x03, 0x50
        /*003a*/ 	.short	0x0000


	//----- nvinfo : EIATTR_MAXREG_COUNT
	.align		4
        /*003c*/ 	.byte	0x03, 0x1b
        /*003e*/ 	.short	0x00ff


	//----- nvinfo : EIATTR_NUM_BARRIERS
	.align		4
        /*0040*/ 	.byte	0x02, 0x4c
        /*0042*/ 	.byte	0x01
	.zero		1


	//----- nvinfo : EIATTR_MERCURY_ISA_VERSION
	.align		4
        /*0044*/ 	.byte	0x03, 0x5f
        /*0046*/ 	.short	0x0101


	//----- nvinfo : EIATTR_VRC_CTA_INIT_COUNT
	.align		4
        /*0048*/ 	.byte	0x02, 0x4a
	.zero		1
	.zero		1


	//----- nvinfo : EIATTR_EXIT_INSTR_OFFSETS
	.align		4
        /*004c*/ 	.byte	0x04, 0x1c
        /*004e*/ 	.short	(.L_15 - .L_14)


	//   ....[0]....
.L_14:
        /*0050*/ 	.word	0x000009a0


	//   ....[1]....
        /*0054*/ 	.word	0x00000b10


	//   ....[2]....
        /*0058*/ 	.word	0x00000b80


	//----- nvinfo : EIATTR_CRS_STACK_SIZE
	.align		4
.L_15:
        /*005c*/ 	.byte	0x04, 0x1e
        /*005e*/ 	.short	(.L_17 - .L_16)
.L_16:
        /*0060*/ 	.word	0x00000000


	//----- nvinfo : EIATTR_CBANK_PARAM_SIZE
	.align		4
.L_17:
        /*0064*/ 	.byte	0x03, 0x19
        /*0066*/ 	.short	0x0014


	//----- nvinfo : EIATTR_PARAM_CBANK
	.align		4
        /*0068*/ 	.byte	0x04, 0x0a
        /*006a*/ 	.short	(.L_19 - .L_18)
	.align		4
.L_18:
        /*006c*/ 	.word	index@(.nv.constant0._Z6evolvePiS_i)
        /*0070*/ 	.short	0x0380
        /*0072*/ 	.short	0x0014


	//----- nvinfo : EIATTR_SW_WAR
	.align		4
.L_19:
        /*0074*/ 	.byte	0x04, 0x36
        /*0076*/ 	.short	(.L_21 - .L_20)
.L_20:
        /*0078*/ 	.word	0x00000008
.L_21:


//--------------------- .nv.callgraph             --------------------------
	.section	.nv.callgraph,"",@"SHT_CUDA_CALLGRAPH"
	.align	4
	.sectionentsize	8
	.align		4
        /*0000*/ 	.word	0x00000000
	.align		4
        /*0004*/ 	.word	0xffffffff
	.align		4
        /*0008*/ 	.word	0x00000000
	.align		4
        /*000c*/ 	.word	0xfffffffe
	.align		4
        /*0010*/ 	.word	0x00000000
	.align		4
        /*0014*/ 	.word	0xfffffffd
	.align		4
        /*0018*/ 	.word	0x00000000
	.align		4
        /*001c*/ 	.word	0xfffffffc


//--------------------- .text._Z6evolvePiS_i      --------------------------
	.section	.text._Z6evolvePiS_i,"ax",@progbits
	.align	128
        .global         _Z6evolvePiS_i
        .type           _Z6evolvePiS_i,@function
        .size           _Z6evolvePiS_i,(.L_x_32 - _Z6evolvePiS_i)
        .other          _Z6evolvePiS_i,@"STO_CUDA_ENTRY STV_DEFAULT"
_Z6evolvePiS_i:
.text._Z6evolvePiS_i:
[----:B------:R-:W-:Y:S01]  /*0000*/  LDC R1, c[0x0][0x37c] ;  /* 0x0000df00ff017b82 */ /* 0x000fe20000000800 */
[----:B------:R-:W0:Y:S07]  /*0010*/  S2R R0, SR_TID.X ;  /* 0x0000000000007919 */ /* 0x000e2e0000002100 */
[----:B------:R-:W0:Y:S01]  /*0020*/  LDC R13, c[0x0][0x360] ;  /* 0x0000d800ff0d7b82 */ /* 0x000e220000000800 */
[----:B------:R-:W1:Y:S01]  /*0030*/  LDCU.64 UR6, c[0x0][0x358] ;  /* 0x00006b00ff0677ac */ /* 0x000e620008000a00 */
[----:B------:R-:W-:Y:S01]  /*0040*/  IMAD.MOV.U32 R17, RZ, RZ, RZ ;  /* 0x000000ffff117224 */ /* 0x000fe200078e00ff */
[----:B------:R-:W2:Y:S05]  /*0050*/  S2R R9, SR_TID.Y ;  /* 0x0000000000097919 */ /* 0x000eaa0000002200 */
[----:B------:R-:W0:Y:S08]  /*0060*/  S2UR UR4, SR_CTAID.X ;  /* 0x00000000000479c3 */ /* 0x000e300000002500 */
[----:B------:R-:W2:Y:S08]  /*0070*/  S2UR UR5, SR_CTAID.Y ;  /* 0x00000000000579c3 */ /* 0x000eb00000002600 */
[----:B------:R-:W2:Y:S08]  /*0080*/  LDC R4, c[0x0][0x364] ;  /* 0x0000d900ff047b82 */ /* 0x000eb00000000800 */
[----:B------:R-:W3:Y:S01]  /*0090*/  LDC R6, c[0x0][0x390] ;  /* 0x0000e400ff067b82 */ /* 0x000ee20000000800 */
[----:B0-----:R-:W-:-:S04]  /*00a0*/  IMAD R13, R13, UR4, R0 ;  /* 0x000000040d0d7c24 */ /* 0x001fc8000f8e0200 */
[----:B------:R-:W-:-:S03]  /*00b0*/  VIADD R13, R13, 0x1 ;  /* 0x000000010d0d7836 */ /* 0x000fc60000000000 */
[----:B------:R-:W0:Y:S01]  /*00c0*/  LDC.64 R2, c[0x0][0x380] ;  /* 0x0000e000ff027b82 */ /* 0x000e220000000a00 */
[----:B--2---:R-:W-:Y:S02]  /*00d0*/  IMAD R11, R4, UR5, R9 ;  /* 0x00000005040b7c24 */ /* 0x004fe4000f8e0209 */
[----:B---3--:R-:W-:-:S03]  /*00e0*/  VIADD R4, R6, 0x2 ;  /* 0x0000000206047836 */ /* 0x008fc60000000000 */
[C---:B------:R-:W-:Y:S01]  /*00f0*/  ISETP.GE.AND P1, PT, R11.reuse, R6, PT ;  /* 0x000000060b00720c */ /* 0x040fe20003f26270 */
[----:B------:R-:W-:-:S03]  /*0100*/  IMAD R4, R11, R4, R4 ;  /* 0x000000040b047224 */ /* 0x000fc600078e0204 */
[C---:B------:R-:W-:Y:S01]  /*0110*/  ISETP.LE.AND P1, PT, R13.reuse, R6, !P1 ;  /* 0x000000060d00720c */ /* 0x040fe20004f23270 */
[----:B------:R-:W-:-:S04]  /*0120*/  IMAD.IADD R7, R13, 0x1, R4 ;  /* 0x000000010d077824 */ /* 0x000fc800078e0204 */
[----:B0-----:R-:W-:-:S08]  /*0130*/  IMAD.WIDE R4, R7, 0x4, R2 ;  /* 0x0000000407047825 */ /* 0x001fd000078e0202 */
[----:B-1----:R-:W2:Y:S01]  /*0140*/  @P1 LDG.E R17, desc[UR6][R4.64] ;  /* 0x0000000604111981 */ /* 0x002ea2000c1e1900 */
[----:B------:R-:W0:Y:S01]  /*0150*/  S2UR UR5, SR_CgaCtaId ;  /* 0x00000000000579c3 */ /* 0x000e220000008800 */
[----:B------:R-:W-:Y:S01]  /*0160*/  UMOV UR4, 0x400 ;  /* 0x0000040000047882 */ /* 0x000fe20000000000 */
[----:B------:R-:W-:Y:S01]  /*0170*/  IMAD R10, R9, 0x12, R0 ;  /* 0x00000012090a7824 */ /* 0x000fe200078e0200 */
[----:B------:R-:W-:Y:S01]  /*0180*/  ISETP.NE.AND P2, PT, R0, 0xf, PT ;  /* 0x0000000f0000780c */ /* 0x000fe20003f45270 */
[----:B------:R-:W-:Y:S04]  /*0190*/  BSSY.RECONVERGENT B1, `(.L_x_0) ;  /* 0x000001f000017945 */ /* 0x000fe80003800200 */
[----:B------:R-:W-:Y:S01]  /*01a0*/  BSSY.RELIABLE B0, `(.L_x_1) ;  /* 0x0000017000007945 */ /* 0x000fe20003800100 */
[----:B------:R-:W-:Y:S01]  /*01b0*/  VIADD R15, R11, 0x1 ;  /* 0x000000010b0f7836 */ /* 0x000fe20000000000 */
[----:B------:R-:W-:Y:S01]  /*01c0*/  SHF.R.S32.HI R8, RZ, 0x1f, R7 ;  /* 0x0000001fff087819 */ /* 0x000fe20000011407 */
[----:B0-----:R-:W-:-:S06]  /*01d0*/  ULEA UR4, UR5, UR4, 0x18 ;  /* 0x0000000405047291 */ /* 0x001fcc000f8ec0ff */
[----:B------:R-:W-:-:S05]  /*01e0*/  LEA R10, R10, UR4, 0x2 ;  /* 0x000000040a0a7c11 */ /* 0x000fca000f8e10ff */
[----:B--2---:R0:W-:Y:S01]  /*01f0*/  STS [R10+0x4c], R17 ;  /* 0x00004c110a007388 */ /* 0x0041e20000000800 */
[----:B------:R-:W-:Y:S05]  /*0200*/  @!P2 BRA `(.L_x_2) ;  /* 0x000000000040a947 */ /* 0x000fea0003800000 */
[----:B------:R-:W-:-:S13]  /*0210*/  ISETP.NE.AND P0, PT, R0, RZ, PT ;  /* 0x000000ff0000720c */ /* 0x000fda0003f05270 */
[----:B------:R-:W-:Y:S05]  /*0220*/  @P0 BRA `(.L_x_3) ;  /* 0x00000000002c0947 */ /* 0x000fea0003800000 */
[----:B------:R-:W-:Y:S01]  /*0230*/  ISETP.GE.AND P0, PT, R13, 0x2, PT ;  /* 0x000000020d00780c */ /* 0x000fe20003f06270 */
[----:B------:R-:W-:Y:S01]  /*0240*/  BSSY.RECONVERGENT B2, `(.L_x_4) ;  /* 0x0000004000027945 */ /* 0x000fe20003800200 */
[----:B0-----:R-:W-:-:S11]  /*0250*/  IMAD.MOV.U32 R17, RZ, RZ, RZ ;  /* 0x000000ffff117224 */ /* 0x001fd600078e00ff */
[----:B------:R-:W-:Y:S05]  /*0260*/  @!P0 BRA `(.L_x_5) ;  /* 0x0000000000048947 */ /* 0x000fea0003800000 */
[----:B------:R0:W5:Y:S02]  /*0270*/  LDG.E R17, desc[UR6][R4.64+-0x4] ;  /* 0xfffffc0604117981 */ /* 0x000164000c1e1900 */
.L_x_5:
[----:B------:R-:W-:Y:S05]  /*0280*/  BSYNC.RECONVERGENT B2 ;  /* 0x0000000000027941 */ /* 0x000fea0003800200 */
.L_x_4:
[----:B-----5:R1:W-:Y:S01]  /*0290*/  STS [R10+0x48], R17 ;  /* 0x000048110a007388 */ /* 0x0203e20000000800 */
[----:B------:R-:W-:-:S13]  /*02a0*/  ISETP.NE.AND P0, PT, R13, R6, PT ;  /* 0x000000060d00720c */ /* 0x000fda0003f05270 */
[----:B------:R-:W-:Y:S05]  /*02b0*/  @P0 BREAK.RELIABLE B0 ;  /* 0x0000000000000942 */ /* 0x000fea0003800100 */
[----:B-1----:R-:W-:Y:S05]  /*02c0*/  @!P0 BRA `(.L_x_2) ;  /* 0x0000000000108947 */ /* 0x002fea0003800000 */
[----:B------:R-:W-:Y:S05]  /*02d0*/  BRA `(.L_x_6) ;  /* 0x0000000000287947 */ /* 0x000fea0003800000 */
.L_x_3:
[----:B------:R-:W-:-:S13]  /*02e0*/  ISETP.NE.AND P0, PT, R13, R6, PT ;  /* 0x000000060d00720c */ /* 0x000fda0003f05270 */
[----:B------:R-:W-:Y:S05]  /*02f0*/  @P0 BREAK.RELIABLE B0 ;  /* 0x0000000000000942 */ /* 0x000fea0003800100 */
[----:B------:R-:W-:Y:S05]  /*0300*/  @P0 BRA `(.L_x_6) ;  /* 0x00000000001c0947 */ /* 0x000fea0003800000 */
.L_x_2:
[----:B------:R-:W-:Y:S05]  /*0310*/  BSYNC.RELIABLE B0 ;  /* 0x0000000000007941 */ /* 0x000fea0003800100 */
.L_x_1:
[----:B------:R-:W-:-:S13]  /*0320*/  ISETP.GE.AND P0, PT, R13, R6, PT ;  /* 0x000000060d00720c */ /* 0x000fda0003f06270 */
[----:B------:R-:W-:Y:S05]  /*0330*/  @P0 BRA `(.L_x_7) ;  /* 0x00000000000c0947 */ /* 0x000fea0003800000 */
[----:B0-----:R-:W2:Y:S04]  /*0340*/  LDG.E R17, desc[UR6][R4.64+0x4] ;  /* 0x0000040604117981 */ /* 0x001ea8000c1e1900 */
[----:B--2---:R1:W-:Y:S01]  /*0350*/  STS [R10+0x50], R17 ;  /* 0x000050110a007388 */ /* 0x0043e20000000800 */
[----:B------:R-:W-:Y:S05]  /*0360*/  BRA `(.L_x_6) ;  /* 0x0000000000047947 */ /* 0x000fea0003800000 */
.L_x_7:
[----:B------:R2:W-:Y:S02]  /*0370*/  STS [R10+0x50], RZ ;  /* 0x000050ff0a007388 */ /* 0x0005e40000000800 */
.L_x_6:
[----:B------:R-:W-:Y:S05]  /*0380*/  BSYNC.RECONVERGENT B1 ;  /* 0x0000000000017941 */ /* 0x000fea0003800200 */
.L_x_0:
[----:B------:R-:W-:Y:S05]  /*0390*/  WARPSYNC.ALL ;  /* 0x0000000000007948 */ /* 0x000fea0003800000 */
[----:B------:R-:W-:Y:S01]  /*03a0*/  ISETP.NE.AND P0, PT, R9, 0xf, PT ;  /* 0x0000000f0900780c */ /* 0x000fe20003f05270 */
[----:B------:R-:W-:Y:S04]  /*03b0*/  BSSY.RECONVERGENT B2, `(.L_x_8) ;  /* 0x0000021000027945 */ /* 0x000fe80003800200 */
[----:B------:R-:W-:Y:S08]  /*03c0*/  BSSY.RELIABLE B1, `(.L_x_9) ;  /* 0x0000018000017945 */ /* 0x000ff00003800100 */
[----:B------:R-:W-:Y:S05]  /*03d0*/  @!P0 BRA `(.L_x_10) ;  /* 0x0000000000588947 */ /* 0x000fea0003800000 */
[----:B------:R-:W-:-:S13]  /*03e0*/  ISETP.NE.AND P0, PT, R9, RZ, PT ;  /* 0x000000ff0900720c */ /* 0x000fda0003f05270 */
[----:B------:R-:W-:Y:S05]  /*03f0*/  @P0 BRA `(.L_x_11) ;  /* 0x0000000000440947 */ /* 0x000fea0003800000 */
[----:B------:R-:W-:Y:S01]  /*0400*/  ISETP.NE.AND P0, PT, R11, RZ, PT ;  /* 0x000000ff0b00720c */ /* 0x000fe20003f05270 */
[----:B------:R-:W-:Y:S01]  /*0410*/  BSSY.RECONVERGENT B3, `(.L_x_12) ;  /* 0x000000a000037945 */ /* 0x000fe20003800200 */
[----:B01----:R-:W-:-:S11]  /*0420*/  IMAD.MOV.U32 R17, RZ, RZ, RZ ;  /* 0x000000ffff117224 */ /* 0x003fd600078e00ff */
[----:B------:R-:W-:Y:S05]  /*0430*/  @!P0 BRA `(.L_x_13) ;  /* 0x00000000001c8947 */ /* 0x000fea0003800000 */
[----:B------:R-:W0:Y:S01]  /*0440*/  LDCU.64 UR4, c[0x0][0x380] ;  /* 0x00007000ff0477ac */ /* 0x000e220008000a00 */
[----:B------:R-:W-:Y:S02]  /*0450*/  SHF.R.S32.HI R17, RZ, 0x1f, R6 ;  /* 0x0000001fff117819 */ /* 0x000fe40000011406 */
[----:B------:R-:W-:-:S05]  /*0460*/  IADD3 R12, P0, PT, R7, -R6, RZ ;  /* 0x80000006070c7210 */ /* 0x000fca0007f1e0ff */
[----:B------:R-:W-:Y:S01]  /*0470*/  IMAD.X R17, R8, 0x1, ~R17, P0 ;  /* 0x0000000108117824 */ /* 0x000fe200000e0e11 */
[----:B0-----:R-:W-:-:S04]  /*0480*/  LEA R16, P0, R12, UR4, 0x2 ;  /* 0x000000040c107c11 */ /* 0x001fc8000f8010ff */
[----:B------:R-:W-:-:S06]  /*0490*/  LEA.HI.X R17, R12, UR5, R17, 0x2, P0 ;  /* 0x000000050c117c11 */ /* 0x000fcc00080f1411 */
[----:B------:R0:W5:Y:S03]  /*04a0*/  LDG.E R17, desc[UR6][R16.64+-0x8] ;  /* 0xfffff80610117981 */ /* 0x000166000c1e1900 */
.L_x_13:
[----:B------:R-:W-:Y:S05]  /*04b0*/  BSYNC.RECONVERGENT B3 ;  /* 0x0000000000037941 */ /* 0x000fea0003800200 */
.L_x_12:
[----:B-----5:R3:W-:Y:S01]  /*04c0*/  STS [R10+0x4], R17 ;  /* 0x000004110a007388 */ /* 0x0207e20000000800 */
[----:B------:R-:W-:-:S13]  /*04d0*/  ISETP.NE.AND P0, PT, R15, R6, PT ;  /* 0x000000060f00720c */ /* 0x000fda0003f05270 */
[----:B------:R-:W-:Y:S05]  /*04e0*/  @P0 BREAK.RELIABLE B1 ;  /* 0x0000000000010942 */ /* 0x000fea0003800100 */
[----:B---3--:R-:W-:Y:S05]  /*04f0*/  @!P0 BRA `(.L_x_10) ;  /* 0x0000000000108947 */ /* 0x008fea0003800000 */
[----:B------:R-:W-:Y:S05]  /*0500*/  BRA `(.L_x_14) ;  /* 0x00000000002c7947 */ /* 0x000fea0003800000 */
.L_x_11:
[----:B------:R-:W-:-:S13]  /*0510*/  ISETP.NE.AND P0, PT, R15, R6, PT ;  /* 0x000000060f00720c */ /* 0x000fda0003f05270 */
[----:B------:R-:W-:Y:S05]  /*0520*/  @P0 BREAK.RELIABLE B1 ;  /* 0x0000000000010942 */ /* 0x000fea0003800100 */
[----:B------:R-:W-:Y:S05]  /*0530*/  @P0 BRA `(.L_x_14) ;  /* 0x0000000000200947 */ /* 0x000fea0003800000 */
.L_x_10:
[----:B------:R-:W-:Y:S05]  /*0540*/  BSYNC.RELIABLE B1 ;  /* 0x0000000000017941 */ /* 0x000fea0003800100 */
.L_x_9:
[----:B------:R-:W-:-:S13]  /*0550*/  ISETP.GE.AND P0, PT, R15, R6, PT ;  /* 0x000000060f00720c */ /* 0x000fda0003f06270 */
[----:B------:R-:W-:Y:S05]  /*0560*/  @P0 BRA `(.L_x_15) ;  /* 0x0000000000100947 */ /* 0x000fea0003800000 */
[----:B0-----:R-:W-:-:S06]  /*0570*/  IMAD.WIDE R4, R6, 0x4, R4 ;  /* 0x0000000406047825 */ /* 0x001fcc00078e0204 */
[----:B------:R-:W3:Y:S04]  /*0580*/  LDG.E R5, desc[UR6][R4.64+0x8] ;  /* 0x0000080604057981 */ /* 0x000ee8000c1e1900 */
[----:B---3--:R4:W-:Y:S01]  /*0590*/  STS [R10+0x94], R5 ;  /* 0x000094050a007388 */ /* 0x0089e20000000800 */
[----:B------:R-:W-:Y:S05]  /*05a0*/  BRA `(.L_x_14) ;  /* 0x0000000000047947 */ /* 0x000fea0003800000 */
.L_x_15:
[----:B------:R3:W-:Y:S02]  /*05b0*/  STS [R10+0x94], RZ ;  /* 0x000094ff0a007388 */ /* 0x0007e40000000800 */
.L_x_14:
[----:B------:R-:W-:Y:S05]  /*05c0*/  BSYNC.RECONVERGENT B2 ;  /* 0x0000000000027941 */ /* 0x000fea0003800200 */
.L_x_8:
[----:B------:R-:W-:Y:S05]  /*05d0*/  WARPSYNC.ALL ;  /* 0x0000000000007948 */ /* 0x000fea0003800000 */
[----:B------:R-:W-:Y:S01]  /*05e0*/  LOP3.LUT P0, RZ, R0, R9, RZ, 0xfc, !PT ;  /* 0x0000000900ff7212 */ /* 0x000fe2000780fcff */
[----:B------:R-:W-:Y:S01]  /*05f0*/  BSSY.RECONVERGENT B2, `(.L_x_16) ;  /* 0x000000b000027945 */ /* 0x000fe20003800200 */
[----:B0---4-:R-:W-:-:S05]  /*0600*/  IADD3 R5, PT, PT, R7, -0x3, -R6 ;  /* 0xfffffffd07057810 */ /* 0x011fca0007ffe806 */
[----:B------:R-:W-:-:S06]  /*0610*/  IMAD.WIDE R4, R5, 0x4, R2 ;  /* 0x0000000405047825 */ /* 0x000fcc00078e0202 */
[----:B------:R-:W-:Y:S05]  /*0620*/  @P0 BRA `(.L_x_17) ;  /* 0x00000000001c0947 */ /* 0x000fea0003800000 */
[----:B------:R-:W-:-:S04]  /*0630*/  ISETP.NE.AND P0, PT, R11, RZ, PT ;  /* 0x000000ff0b00720c */ /* 0x000fc80003f05270 */
[----:B------:R-:W-:-:S13]  /*0640*/  ISETP.LT.OR P0, PT, R13, 0x2, !P0 ;  /* 0x000000020d00780c */ /* 0x000fda0004701670 */
[----:B------:R-:W-:Y:S05]  /*0650*/  @P0 BRA `(.L_x_18) ;  /* 0x00000000000c0947 */ /* 0x000fea0003800000 */
[----:B-1----:R-:W4:Y:S04]  /*0660*/  LDG.E R17, desc[UR6][R4.64] ;  /* 0x0000000604117981 */ /* 0x002f28000c1e1900 */
[----:B----4-:R0:W-:Y:S01]  /*0670*/  STS [R10], R17 ;  /* 0x000000110a007388 */ /* 0x0101e20000000800 */
[----:B------:R-:W-:Y:S05]  /*0680*/  BRA `(.L_x_17) ;  /* 0x0000000000047947 */ /* 0x000fea0003800000 */
.L_x_18:
[----:B------:R4:W-:Y:S02]  /*0690*/  STS [R10], RZ ;  /* 0x000000ff0a007388 */ /* 0x0009e40000000800 */
.L_x_17:
[----:B------:R-:W-:Y:S05]  /*06a0*/  BSYNC.RECONVERGENT B2 ;  /* 0x0000000000027941 */ /* 0x000fea0003800200 */
.L_x_16:
[----:B01----:R-:W-:Y:S01]  /*06b0*/  IMAD.X R17, R7, 0x1, R6, PT ;  /* 0x0000000107117824 */ /* 0x003fe200038e0606 */
[----:B------:R-:W-:Y:S01]  /*06c0*/  BSSY.RECONVERGENT B2, `(.L_x_19) ;  /* 0x0000012000027945 */ /* 0x000fe20003800200 */
[----:B------:R-:W-:Y:S02]  /*06d0*/  PLOP3.LUT P0, PT, PT, PT, PT, 0x80, 0x8 ;  /* 0x000000000008781c */ /* 0x000fe40003f0f070 */
[----:B------:R-:W-:Y:S01]  /*06e0*/  IMAD.WIDE R2, R17, 0x4, R2 ;  /* 0x0000000411027825 */ /* 0x000fe200078e0202 */
[----:B------:R-:W-:Y:S10]  /*06f0*/  @!P2 BRA `(.L_x_20) ;  /* 0x000000000038a947 */ /* 0x000ff40003800000 */
[----:B------:R-:W-:Y:S01]  /*0700*/  ISETP.NE.AND P0, PT, R15, R6, PT ;  /* 0x000000060f00720c */ /* 0x000fe20003f05270 */
[----:B------:R-:W-:Y:S03]  /*0710*/  BSSY.RECONVERGENT B3, `(.L_x_21) ;  /* 0x000000b000037945 */ /* 0x000fe60003800200 */
[----:B------:R-:W-:-:S04]  /*0720*/  ISETP.NE.AND P0, PT, R9, 0xf, P0 ;  /* 0x0000000f0900780c */ /* 0x000fc80000705270 */
[----:B------:R-:W-:-:S13]  /*0730*/  ISETP.NE.OR P0, PT, R0, RZ, P0 ;  /* 0x000000ff0000720c */ /* 0x000fda0000705670 */
[----:B------:R-:W-:Y:S05]  /*0740*/  @P0 BRA `(.L_x_22) ;  /* 0x00000000001c0947 */ /* 0x000fea0003800000 */
[----:B------:R-:W-:-:S04]  /*0750*/  ISETP.GE.AND P0, PT, R15, R6, PT ;  /* 0x000000060f00720c */ /* 0x000fc80003f06270 */
[----:B------:R-:W-:-:S13]  /*0760*/  ISETP.LT.OR P0, PT, R13, 0x2, P0 ;  /* 0x000000020d00780c */ /* 0x000fda0000701670 */
[----:B------:R-:W-:Y:S05]  /*0770*/  @P0 BRA `(.L_x_23) ;  /* 0x00000000000c0947 */ /* 0x000fea0003800000 */
[----:B------:R-:W5:Y:S04]  /*0780*/  LDG.E R17, desc[UR6][R2.64] ;  /* 0x0000000602117981 */ /* 0x000f68000c1e1900 */
[----:B-----5:R0:W-:Y:S01]  /*0790*/  STS [R10+0x90], R17 ;  /* 0x000090110a007388 */ /* 0x0201e20000000800 */
[----:B------:R-:W-:Y:S05]  /*07a0*/  BRA `(.L_x_22) ;  /* 0x0000000000047947 */ /* 0x000fea0003800000 */
.L_x_23:
[----:B------:R1:W-:Y:S02]  /*07b0*/  STS [R10+0x90], RZ ;  /* 0x000090ff0a007388 */ /* 0x0003e40000000800 */
.L_x_22:
[----:B------:R-:W-:Y:S05]  /*07c0*/  BSYNC.RECONVERGENT B3 ;  /* 0x0000000000037941 */ /* 0x000fea0003800200 */
.L_x_21:
[----:B------:R-:W-:-:S13]  /*07d0*/  ISETP.EQ.AND P0, PT, R13, R6, PT ;  /* 0x000000060d00720c */ /* 0x000fda0003f02270 */
.L_x_20:
[----:B------:R-:W-:Y:S05]  /*07e0*/  BSYNC.RECONVERGENT B2 ;  /* 0x0000000000027941 */ /* 0x000fea0003800200 */
.L_x_19:
[----:B------:R-:W-:Y:S01]  /*07f0*/  ISETP.NE.OR P0, PT, R9, RZ, !P0 ;  /* 0x000000ff0900720c */ /* 0x000fe20004705670 */
[----:B------:R-:W-:-:S12]  /*0800*/  BSSY.RECONVERGENT B2, `(.L_x_24) ;  /* 0x0000009000027945 */ /* 0x000fd80003800200 */
[----:B------:R-:W-:Y:S05]  /*0810*/  @P0 BRA `(.L_x_25) ;  /* 0x00000000001c0947 */ /* 0x000fea0003800000 */
[----:B------:R-:W-:-:S04]  /*0820*/  ISETP.NE.AND P0, PT, R11, RZ, PT ;  /* 0x000000ff0b00720c */ /* 0x000fc80003f05270 */
[----:B------:R-:W-:-:S13]  /*0830*/  ISETP.GE.OR P0, PT, R13, R6, !P0 ;  /* 0x000000060d00720c */ /* 0x000fda0004706670 */
[----:B------:R-:W-:Y:S05]  /*0840*/  @P0 BRA `(.L_x_26) ;  /* 0x00000000000c0947 */ /* 0x000fea0003800000 */
[----:B------:R-:W5:Y:S04]  /*0850*/  LDG.E R5, desc[UR6][R4.64+0x8] ;  /* 0x0000080604057981 */ /* 0x000f68000c1e1900 */
[----:B-----5:R0:W-:Y:S01]  /*0860*/  STS [R10+0x8], R5 ;  /* 0x000008050a007388 */ /* 0x0201e20000000800 */
[----:B------:R-:W-:Y:S05]  /*0870*/  BRA `(.L_x_25) ;  /* 0x0000000000047947 */ /* 0x000fea0003800000 */
.L_x_26:
[----:B------:R0:W-:Y:S02]  /*0880*/  STS [R10+0x8], RZ ;  /* 0x000008ff0a007388 */ /* 0x0001e40000000800 */
.L_x_25:
[----:B------:R-:W-:Y:S05]  /*0890*/  BSYNC.RECONVERGENT B2 ;  /* 0x0000000000027941 */ /* 0x000fea0003800200 */
.L_x_24:
[-C--:B------:R-:W-:Y:S01]  /*08a0*/  ISETP.NE.AND P2, PT, R13, R6.reuse, PT ;  /* 0x000000060d00720c */ /* 0x080fe20003f45270 */
[----:B------:R-:W-:Y:S01]  /*08b0*/  BSSY.RECONVERGENT B2, `(.L_x_27) ;  /* 0x000000d000027945 */ /* 0x000fe20003800200 */
[----:B------:R-:W-:Y:S02]  /*08c0*/  ISETP.NE.AND P0, PT, R15, R6, PT ;  /* 0x000000060f00720c */ /* 0x000fe40003f05270 */
[----:B------:R-:W-:Y:S02]  /*08d0*/  ISETP.NE.AND P2, PT, R0, 0xf, P2 ;  /* 0x0000000f0000780c */ /* 0x000fe40001745270 */
[----:B------:R-:W-:-:S04]  /*08e0*/  ISETP.NE.AND P0, PT, R9, 0xf, P0 ;  /* 0x0000000f0900780c */ /* 0x000fc80000705270 */
[----:B------:R-:W-:-:S13]  /*08f0*/  PLOP3.LUT P2, PT, P2, P0, PT, 0xf8, 0x8f ;  /* 0x00000000008f781c */ /* 0x000fda0001741f70 */
[----:B------:R-:W-:Y:S05]  /*0900*/  @P2 BRA `(.L_x_28) ;  /* 0x00000000001c2947 */ /* 0x000fea0003800000 */
[----:B------:R-:W-:-:S04]  /*0910*/  VIMNMX R13, PT, PT, R13, R15, !PT ;  /* 0x0000000f0d0d7248 */ /* 0x000fc80007fe0100 */
[----:B------:R-:W-:-:S13]  /*0920*/  ISETP.GE.AND P0, PT, R13, R6, PT ;  /* 0x000000060d00720c */ /* 0x000fda0003f06270 */
[----:B------:R-:W-:Y:S05]  /*0930*/  @P0 BRA `(.L_x_29) ;  /* 0x00000000000c0947 */ /* 0x000fea0003800000 */
[----:B------:R-:W5:Y:S04]  /*0940*/  LDG.E R3, desc[UR6][R2.64+0x8] ;  /* 0x0000080602037981 */ /* 0x000f68000c1e1900 */
[----:B-----5:R0:W-:Y:S01]  /*0950*/  STS [R10+0x98], R3 ;  /* 0x000098030a007388 */ /* 0x0201e20000000800 */
[----:B------:R-:W-:Y:S05]  /*0960*/  BRA `(.L_x_28) ;  /* 0x0000000000047947 */ /* 0x000fea0003800000 */
.L_x_29:
[----:B------:R0:W-:Y:S02]  /*0970*/  STS [R10+0x98], RZ ;  /* 0x000098ff0a007388 */ /* 0x0001e40000000800 */
.L_x_28:
[----:B------:R-:W-:Y:S05]  /*0980*/  BSYNC.RECONVERGENT B2 ;  /* 0x0000000000027941 */ /* 0x000fea0003800200 */
.L_x_27:
[----:B------:R-:W-:Y:S06]  /*0990*/  BAR.SYNC.DEFER_BLOCKING 0x0 ;  /* 0x0000000000007b1d */ /* 0x000fec0000010000 */
[----:B------:R-:W-:Y:S05]  /*09a0*/  @!P1 EXIT ;  /* 0x000000000000994d */ /* 0x000fea0003800000 */
[----:B------:R-:W5:Y:S04]  /*09b0*/  LDS R12, [R10+0x4c] ;  /* 0x00004c000a0c7984 */ /* 0x000f680000000800 */
[----:B------:R-:W-:Y:S04]  /*09c0*/  LDS R0, [R10] ;  /* 0x000000000a007984 */ /* 0x000fe80000000800 */
[----:B0-----:R-:W-:Y:S04]  /*09d0*/  LDS R3, [R10+0x4] ;  /* 0x000004000a037984 */ /* 0x001fe80000000800 */
[----:B------:R-:W0:Y:S04]  /*09e0*/  LDS R2, [R10+0x8] ;  /* 0x000008000a027984 */ /* 0x000e280000000800 */
[----:B------:R-:W-:Y:S04]  /*09f0*/  LDS R5, [R10+0x48] ;  /* 0x000048000a057984 */ /* 0x000fe80000000800 */
[----:B------:R-:W1:Y:S04]  /*0a00*/  LDS R4, [R10+0x50] ;  /* 0x000050000a047984 */ /* 0x000e680000000800 */
[----:B------:R-:W-:Y:S04]  /*0a10*/  LDS R9, [R10+0x90] ;  /* 0x000090000a097984 */ /* 0x000fe80000000800 */
[----:B------:R-:W2:Y:S04]  /*0a20*/  LDS R6, [R10+0x94] ;  /* 0x000094000a067984 */ /* 0x000ea80000000800 */
[----:B------:R-:W3:Y:S01]  /*0a30*/  LDS R11, [R10+0x98] ;  /* 0x000098000a0b7984 */ /* 0x000ee20000000800 */
[----:B-----5:R-:W-:-:S02]  /*0a40*/  ISETP.NE.AND P0, PT, R12, 0x1, PT ;  /* 0x000000010c00780c */ /* 0x020fc40003f05270 */
[----:B0-----:R-:W-:-:S04]  /*0a50*/  IADD3 R0, PT, PT, R2, R3, R0 ;  /* 0x0000000302007210 */ /* 0x001fc80007ffe000 */
[----:B-1----:R-:W-:-:S04]  /*0a60*/  IADD3 R0, PT, PT, R4, R0, R5 ;  /* 0x0000000004007210 */ /* 0x002fc80007ffe005 */
[----:B--2---:R-:W-:-:S05]  /*0a70*/  IADD3 R0, PT, PT, R6, R0, R9 ;  /* 0x0000000006007210 */ /* 0x004fca0007ffe009 */
[----:B---3--:R-:W-:Y:S01]  /*0a80*/  IMAD.IADD R0, R0, 0x1, R11 ;  /* 0x0000000100007824 */ /* 0x008fe200078e020b */
[----:B------:R-:W-:Y:S06]  /*0a90*/  @P0 BRA `(.L_x_30) ;  /* 0x0000000000200947 */ /* 0x000fec0003800000 */
[----:B------:R-:W0:Y:S01]  /*0aa0*/  LDCU.64 UR4, c[0x0][0x388] ;  /* 0x00007100ff0477ac */ /* 0x000e220008000a00 */
[----:B------:R-:W-:-:S04]  /*0ab0*/  LOP3.LUT R0, R0, 0xfffffffe, RZ, 0xc0, !PT ;  /* 0xfffffffe00007812 */ /* 0x000fc800078ec0ff */
[----:B------:R-:W-:-:S04]  /*0ac0*/  ISETP.NE.AND P0, PT, R0, 0x2, PT ;  /* 0x000000020000780c */ /* 0x000fc80003f05270 */
[----:B------:R-:W-:Y:S02]  /*0ad0*/  SEL R5, RZ, 0x1, P0 ;  /* 0x00000001ff057807 */ /* 0x000fe40000000000 */
[----:B0-----:R-:W-:-:S04]  /*0ae0*/  LEA R2, P1, R7, UR4, 0x2 ;  /* 0x0000000407027c11 */ /* 0x001fc8000f8210ff */
[----:B------:R-:W-:-:S05]  /*0af0*/  LEA.HI.X R3, R7, UR5, R8, 0x2, P1 ;  /* 0x0000000507037c11 */ /* 0x000fca00088f1408 */
[----:B------:R-:W-:Y:S01]  /*0b00*/  STG.E desc[UR6][R2.64], R5 ;  /* 0x0000000502007986 */ /* 0x000fe2000c101906 */
[----:B------:R-:W-:Y:S05]  /*0b10*/  EXIT ;  /* 0x000000000000794d */ /* 0x000fea0003800000 */
.L_x_30:
[----:B------:R-:W0:Y:S01]  /*0b20*/  LDCU.64 UR4, c[0x0][0x388] ;  /* 0x00007100ff0477ac */ /* 0x000e220008000a00 */
[----:B------:R-:W-:-:S04]  /*0b30*/  ISETP.NE.AND P0, PT, R0, 0x3, PT ;  /* 0x000000030000780c */ /* 0x000fc80003f05270 */
[----:B------:R-:W-:Y:S02]  /*0b40*/  SEL R5, RZ, 0x1, P0 ;  /* 0x00000001ff057807 */ /* 0x000fe40000000000 */
[----:B0-----:R-:W-:-:S04]  /*0b50*/  LEA R2, P1, R7, UR4, 0x2 ;  /* 0x0000000407027c11 */ /* 0x001fc8000f8210ff */
[----:B------:R-:W-:-:S05]  /*0b60*/  LEA.HI.X R3, R7, UR5, R8, 0x2, P1 ;  /* 0x0000000507037c11 */ /* 0x000fca00088f1408 */
[----:B------:R-:W-:Y:S01]  /*0b70*/  STG.E desc[UR6][R2.64], R5 ;  /* 0x0000000502007986 */ /* 0x000fe2000c101906 */
[----:B------:R-:W-:Y:S05]  /*0b80*/  EXIT ;  /* 0x000000000000794d */ /* 0x000fea0003800000 */
.L_x_31:
[----:B------:R-:W-:-:S00]  /*0b90*/  BRA `(.L_x_31) ;  /* 0xfffffffc00fc7947 */ /* 0x000fc0000383ffff */
[----:B------:R-:W-:-:S00]  /*0ba0*/  NOP ;  /* 0x0000000000007918 */ /* 0x000fc00000000000 */
        /* <DEDUP_REMOVED lines=13> */
.L_x_32:


//--------------------- .nv.shared._Z6evolvePiS_i --------------------------
	.section	.nv.shared._Z6evolvePiS_i,"aw",@nobits
	.sectionflags	@""
	.align	4
.nv.shared._Z6evolvePiS_i:
	.zero		2320


//--------------------- .nv.shared.reserved.0     --------------------------
	.section	.nv.shared.reserved.0,"aw",@nobits
	.weak		__nv_reservedSMEM_offset_0_alias
	.size		__nv_reservedSMEM_offset_0_alias, 0, 64
	.other		__nv_reservedSMEM_offset_0_alias,@"STO_CUDA_RESERVED_SHARED STV_DEFAULT"
__nv_reservedSMEM_offset_0_alias:
	.zero		0
	.zero		64


//--------------------- .nv.constant0._Z6evolvePiS_i --------------------------
	.section	.nv.constant0._Z6evolvePiS_i,"a",@progbits
	.sectionflags	@""
	.align	4
.nv.constant0._Z6evolvePiS_i:
	.zero		916


//--------------------- SYMBOLS --------------------------

	.type		.nv.reservedSmem.offset0,@object
	.size		.nv.reservedSmem.offset0,0x4
	.type		.nv.reservedSmem.cap,@object
	.size		.nv.reservedSmem.cap,0x4
